//
// Generated by NVIDIA NVVM Compiler
//
// Compiler Build ID: CL-36424714
// Cuda compilation tools, release 13.0, V13.0.88
// Based on NVVM 20.0.0
//

.version 9.0
.target sm_100
.address_size 64

	// .globl	_Z8csr_spmviPiS_PfS0_S0_

.visible .entry _Z8csr_spmviPiS_PfS0_S0_(
	.param .u32 _Z8csr_spmviPiS_PfS0_S0__param_0,
	.param .u64 .ptr .align 1 _Z8csr_spmviPiS_PfS0_S0__param_1,
	.param .u64 .ptr .align 1 _Z8csr_spmviPiS_PfS0_S0__param_2,
	.param .u64 .ptr .align 1 _Z8csr_spmviPiS_PfS0_S0__param_3,
	.param .u64 .ptr .align 1 _Z8csr_spmviPiS_PfS0_S0__param_4,
	.param .u64 .ptr .align 1 _Z8csr_spmviPiS_PfS0_S0__param_5
)
{
	.reg .pred 	%p<11>;
	.reg .b32 	%r<65>;
	.reg .b32 	%f<112>;
	.reg .b64 	%rd<87>;

	ld.param.u32 	%r23, [_Z8csr_spmviPiS_PfS0_S0__param_0];
	ld.param.u64 	%rd6, [_Z8csr_spmviPiS_PfS0_S0__param_1];
	ld.param.u64 	%rd8, [_Z8csr_spmviPiS_PfS0_S0__param_2];
	ld.param.u64 	%rd9, [_Z8csr_spmviPiS_PfS0_S0__param_3];
	ld.param.u64 	%rd10, [_Z8csr_spmviPiS_PfS0_S0__param_4];
	ld.param.u64 	%rd7, [_Z8csr_spmviPiS_PfS0_S0__param_5];
	cvta.to.global.u64 	%rd1, %rd10;
	cvta.to.global.u64 	%rd2, %rd8;
	cvta.to.global.u64 	%rd3, %rd9;
	mov.u32 	%r24, %ctaid.x;
	mov.u32 	%r25, %ntid.x;
	mov.u32 	%r26, %tid.x;
	mad.lo.s32 	%r1, %r24, %r25, %r26;
	setp.ge.s32 	%p1, %r1, %r23;
	@%p1 bra 	$L__BB0_15;
	cvta.to.global.u64 	%rd11, %rd6;
	mul.wide.s32 	%rd12, %r1, 4;
	add.s64 	%rd13, %rd11, %rd12;
	ld.global.u32 	%r60, [%rd13];
	ld.global.u32 	%r3, [%rd13+4];
	setp.ge.s32 	%p2, %r60, %r3;
	mov.f32 	%f111, 0f00000000;
	@%p2 bra 	$L__BB0_14;
	sub.s32 	%r4, %r3, %r60;
	and.b32  	%r5, %r4, 15;
	sub.s32 	%r27, %r60, %r3;
	setp.gt.u32 	%p3, %r27, -16;
	mov.f32 	%f111, 0f00000000;
	@%p3 bra 	$L__BB0_5;
	and.b32  	%r28, %r4, -16;
	neg.s32 	%r58, %r28;
	add.s64 	%rd4, %rd3, 32;
	add.s64 	%rd5, %rd2, 32;
	mov.f32 	%f111, 0f00000000;
$L__BB0_4:
	.pragma "nounroll";
	mul.wide.s32 	%rd14, %r60, 4;
	add.s64 	%rd15, %rd4, %rd14;
	add.s64 	%rd16, %rd5, %rd14;
	ld.global.f32 	%f18, [%rd15+-32];
	ld.global.u32 	%r29, [%rd16+-32];
	mul.wide.s32 	%rd17, %r29, 4;
	add.s64 	%rd18, %rd1, %rd17;
	ld.global.f32 	%f19, [%rd18];
	fma.rn.f32 	%f20, %f18, %f19, %f111;
	ld.global.f32 	%f21, [%rd15+-28];
	ld.global.u32 	%r30, [%rd16+-28];
	mul.wide.s32 	%rd19, %r30, 4;
	add.s64 	%rd20, %rd1, %rd19;
	ld.global.f32 	%f22, [%rd20];
	fma.rn.f32 	%f23, %f21, %f22, %f20;
	ld.global.f32 	%f24, [%rd15+-24];
	ld.global.u32 	%r31, [%rd16+-24];
	mul.wide.s32 	%rd21, %r31, 4;
	add.s64 	%rd22, %rd1, %rd21;
	ld.global.f32 	%f25, [%rd22];
	fma.rn.f32 	%f26, %f24, %f25, %f23;
	ld.global.f32 	%f27, [%rd15+-20];
	ld.global.u32 	%r32, [%rd16+-20];
	mul.wide.s32 	%rd23, %r32, 4;
	add.s64 	%rd24, %rd1, %rd23;
	ld.global.f32 	%f28, [%rd24];
	fma.rn.f32 	%f29, %f27, %f28, %f26;
	ld.global.f32 	%f30, [%rd15+-16];
	ld.global.u32 	%r33, [%rd16+-16];
	mul.wide.s32 	%rd25, %r33, 4;
	add.s64 	%rd26, %rd1, %rd25;
	ld.global.f32 	%f31, [%rd26];
	fma.rn.f32 	%f32, %f30, %f31, %f29;
	ld.global.f32 	%f33, [%rd15+-12];
	ld.global.u32 	%r34, [%rd16+-12];
	mul.wide.s32 	%rd27, %r34, 4;
	add.s64 	%rd28, %rd1, %rd27;
	ld.global.f32 	%f34, [%rd28];
	fma.rn.f32 	%f35, %f33, %f34, %f32;
	ld.global.f32 	%f36, [%rd15+-8];
	ld.global.u32 	%r35, [%rd16+-8];
	mul.wide.s32 	%rd29, %r35, 4;
	add.s64 	%rd30, %rd1, %rd29;
	ld.global.f32 	%f37, [%rd30];
	fma.rn.f32 	%f38, %f36, %f37, %f35;
	ld.global.f32 	%f39, [%rd15+-4];
	ld.global.u32 	%r36, [%rd16+-4];
	mul.wide.s32 	%rd31, %r36, 4;
	add.s64 	%rd32, %rd1, %rd31;
	ld.global.f32 	%f40, [%rd32];
	fma.rn.f32 	%f41, %f39, %f40, %f38;
	ld.global.f32 	%f42, [%rd15];
	ld.global.u32 	%r37, [%rd16];
	mul.wide.s32 	%rd33, %r37, 4;
	add.s64 	%rd34, %rd1, %rd33;
	ld.global.f32 	%f43, [%rd34];
	fma.rn.f32 	%f44, %f42, %f43, %f41;
	ld.global.f32 	%f45, [%rd15+4];
	ld.global.u32 	%r38, [%rd16+4];
	mul.wide.s32 	%rd35, %r38, 4;
	add.s64 	%rd36, %rd1, %rd35;
	ld.global.f32 	%f46, [%rd36];
	fma.rn.f32 	%f47, %f45, %f46, %f44;
	ld.global.f32 	%f48, [%rd15+8];
	ld.global.u32 	%r39, [%rd16+8];
	mul.wide.s32 	%rd37, %r39, 4;
	add.s64 	%rd38, %rd1, %rd37;
	ld.global.f32 	%f49, [%rd38];
	fma.rn.f32 	%f50, %f48, %f49, %f47;
	ld.global.f32 	%f51, [%rd15+12];
	ld.global.u32 	%r40, [%rd16+12];
	mul.wide.s32 	%rd39, %r40, 4;
	add.s64 	%rd40, %rd1, %rd39;
	ld.global.f32 	%f52, [%rd40];
	fma.rn.f32 	%f53, %f51, %f52, %f50;
	ld.global.f32 	%f54, [%rd15+16];
	ld.global.u32 	%r41, [%rd16+16];
	mul.wide.s32 	%rd41, %r41, 4;
	add.s64 	%rd42, %rd1, %rd41;
	ld.global.f32 	%f55, [%rd42];
	fma.rn.f32 	%f56, %f54, %f55, %f53;
	ld.global.f32 	%f57, [%rd15+20];
	ld.global.u32 	%r42, [%rd16+20];
	mul.wide.s32 	%rd43, %r42, 4;
	add.s64 	%rd44, %rd1, %rd43;
	ld.global.f32 	%f58, [%rd44];
	fma.rn.f32 	%f59, %f57, %f58, %f56;
	ld.global.f32 	%f60, [%rd15+24];
	ld.global.u32 	%r43, [%rd16+24];
	mul.wide.s32 	%rd45, %r43, 4;
	add.s64 	%rd46, %rd1, %rd45;
	ld.global.f32 	%f61, [%rd46];
	fma.rn.f32 	%f62, %f60, %f61, %f59;
	ld.global.f32 	%f63, [%rd15+28];
	ld.global.u32 	%r44, [%rd16+28];
	mul.wide.s32 	%rd47, %r44, 4;
	add.s64 	%rd48, %rd1, %rd47;
	ld.global.f32 	%f64, [%rd48];
	fma.rn.f32 	%f111, %f63, %f64, %f62;
	add.s32 	%r60, %r60, 16;
	add.s32 	%r58, %r58, 16;
	setp.ne.s32 	%p4, %r58, 0;
	@%p4 bra 	$L__BB0_4;
$L__BB0_5:
	setp.eq.s32 	%p5, %r5, 0;
	@%p5 bra 	$L__BB0_14;
	and.b32  	%r12, %r4, 7;
	setp.lt.u32 	%p6, %r5, 8;
	@%p6 bra 	$L__BB0_8;
	mul.wide.s32 	%rd49, %r60, 4;
	add.s64 	%rd50, %rd3, %rd49;
	ld.global.f32 	%f66, [%rd50];
	add.s64 	%rd51, %rd2, %rd49;
	ld.global.u32 	%r45, [%rd51];
	mul.wide.s32 	%rd52, %r45, 4;
	add.s64 	%rd53, %rd1, %rd52;
	ld.global.f32 	%f67, [%rd53];
	fma.rn.f32 	%f68, %f66, %f67, %f111;
	ld.global.f32 	%f69, [%rd50+4];
	ld.global.u32 	%r46, [%rd51+4];
	mul.wide.s32 	%rd54, %r46, 4;
	add.s64 	%rd55, %rd1, %rd54;
	ld.global.f32 	%f70, [%rd55];
	fma.rn.f32 	%f71, %f69, %f70, %f68;
	ld.global.f32 	%f72, [%rd50+8];
	ld.global.u32 	%r47, [%rd51+8];
	mul.wide.s32 	%rd56, %r47, 4;
	add.s64 	%rd57, %rd1, %rd56;
	ld.global.f32 	%f73, [%rd57];
	fma.rn.f32 	%f74, %f72, %f73, %f71;
	ld.global.f32 	%f75, [%rd50+12];
	ld.global.u32 	%r48, [%rd51+12];
	mul.wide.s32 	%rd58, %r48, 4;
	add.s64 	%rd59, %rd1, %rd58;
	ld.global.f32 	%f76, [%rd59];
	fma.rn.f32 	%f77, %f75, %f76, %f74;
	ld.global.f32 	%f78, [%rd50+16];
	ld.global.u32 	%r49, [%rd51+16];
	mul.wide.s32 	%rd60, %r49, 4;
	add.s64 	%rd61, %rd1, %rd60;
	ld.global.f32 	%f79, [%rd61];
	fma.rn.f32 	%f80, %f78, %f79, %f77;
	ld.global.f32 	%f81, [%rd50+20];
	ld.global.u32 	%r50, [%rd51+20];
	mul.wide.s32 	%rd62, %r50, 4;
	add.s64 	%rd63, %rd1, %rd62;
	ld.global.f32 	%f82, [%rd63];
	fma.rn.f32 	%f83, %f81, %f82, %f80;
	ld.global.f32 	%f84, [%rd50+24];
	ld.global.u32 	%r51, [%rd51+24];
	mul.wide.s32 	%rd64, %r51, 4;
	add.s64 	%rd65, %rd1, %rd64;
	ld.global.f32 	%f85, [%rd65];
	fma.rn.f32 	%f86, %f84, %f85, %f83;
	ld.global.f32 	%f87, [%rd50+28];
	ld.global.u32 	%r52, [%rd51+28];
	mul.wide.s32 	%rd66, %r52, 4;
	add.s64 	%rd67, %rd1, %rd66;
	ld.global.f32 	%f88, [%rd67];
	fma.rn.f32 	%f111, %f87, %f88, %f86;
	add.s32 	%r60, %r60, 8;
$L__BB0_8:
	setp.eq.s32 	%p7, %r12, 0;
	@%p7 bra 	$L__BB0_14;
	and.b32  	%r15, %r4, 3;
	setp.lt.u32 	%p8, %r12, 4;
	@%p8 bra 	$L__BB0_11;
	mul.wide.s32 	%rd68, %r60, 4;
	add.s64 	%rd69, %rd3, %rd68;
	ld.global.f32 	%f90, [%rd69];
	add.s64 	%rd70, %rd2, %rd68;
	ld.global.u32 	%r53, [%rd70];
	mul.wide.s32 	%rd71, %r53, 4;
	add.s64 	%rd72, %rd1, %rd71;
	ld.global.f32 	%f91, [%rd72];
	fma.rn.f32 	%f92, %f90, %f91, %f111;
	ld.global.f32 	%f93, [%rd69+4];
	ld.global.u32 	%r54, [%rd70+4];
	mul.wide.s32 	%rd73, %r54, 4;
	add.s64 	%rd74, %rd1, %rd73;
	ld.global.f32 	%f94, [%rd74];
	fma.rn.f32 	%f95, %f93, %f94, %f92;
	ld.global.f32 	%f96, [%rd69+8];
	ld.global.u32 	%r55, [%rd70+8];
	mul.wide.s32 	%rd75, %r55, 4;
	add.s64 	%rd76, %rd1, %rd75;
	ld.global.f32 	%f97, [%rd76];
	fma.rn.f32 	%f98, %f96, %f97, %f95;
	ld.global.f32 	%f99, [%rd69+12];
	ld.global.u32 	%r56, [%rd70+12];
	mul.wide.s32 	%rd77, %r56, 4;
	add.s64 	%rd78, %rd1, %rd77;
	ld.global.f32 	%f100, [%rd78];
	fma.rn.f32 	%f111, %f99, %f100, %f98;
	add.s32 	%r60, %r60, 4;
$L__BB0_11:
	setp.eq.s32 	%p9, %r15, 0;
	@%p9 bra 	$L__BB0_14;
	neg.s32 	%r63, %r15;
$L__BB0_13:
	.pragma "nounroll";
	mul.wide.s32 	%rd79, %r60, 4;
	add.s64 	%rd80, %rd2, %rd79;
	add.s64 	%rd81, %rd3, %rd79;
	ld.global.f32 	%f101, [%rd81];
	ld.global.u32 	%r57, [%rd80];
	mul.wide.s32 	%rd82, %r57, 4;
	add.s64 	%rd83, %rd1, %rd82;
	ld.global.f32 	%f102, [%rd83];
	fma.rn.f32 	%f111, %f101, %f102, %f111;
	add.s32 	%r60, %r60, 1;
	add.s32 	%r63, %r63, 1;
	setp.ne.s32 	%p10, %r63, 0;
	@%p10 bra 	$L__BB0_13;
$L__BB0_14:
	cvta.to.global.u64 	%rd84, %rd7;
	add.s64 	%rd86, %rd84, %rd12;
	st.global.f32 	[%rd86], %f111;
$L__BB0_15:
	ret;

}


// ===== COMPILED SASS (sm_100) =====

	.target	sm_100

	.elftype	@"ET_EXEC"


//--------------------- .note.nv.tkinfo           --------------------------
	.section	.note.nv.tkinfo,"",@"SHT_NOTE"
	.sectionflags	@"SHF_NOTE_NV_TKINFO"
	.tkinfo
        /*0018*/ 	.word	0x00000002
        /*0030*/ 	.string	""
        /*0030*/ 	.string	"ptxas"
        /*0030*/ 	.string	"Cuda compilation tools, release 13.0, V13.0.88"
        /*0030*/ 	.string	"Build cuda_13.0.r13.0/compiler.36424714_0"
        /*0030*/ 	.string	"-arch sm_100 -m 64 "



//--------------------- .note.nv.cuinfo           --------------------------
	.section	.note.nv.cuinfo,"",@"SHT_NOTE"
	.sectionflags	@"SHF_NOTE_NV_CUINFO"
        /*0018*/ 	.short	0x0002
        /*001a*/ 	.short	0x0064
        /*001c*/ 	.short	0x0082
	.zero		2


//--------------------- .nv.info                  --------------------------
	.section	.nv.info,"",@"SHT_CUDA_INFO"
	.align	4


	//----- nvinfo : EIATTR_REGCOUNT
	.align		4
        /*0000*/ 	.byte	0x04, 0x2f
        /*0002*/ 	.short	(.L_1 - .L_0)
	.align		4
.L_0:
        /*0004*/ 	.word	index@(_Z8csr_spmviPiS_PfS0_S0_)
        /*0008*/ 	.word	0x00000020


	//----- nvinfo : EIATTR_FRAME_SIZE
	.align		4
.L_1:
        /*000c*/ 	.byte	0x04, 0x11
        /*000e*/ 	.short	(.L_3 - .L_2)
	.align		4
.L_2:
        /*0010*/ 	.word	index@(_Z8csr_spmviPiS_PfS0_S0_)
        /*0014*/ 	.word	0x00000000


	//----- nvinfo : EIATTR_MIN_STACK_SIZE
	.align		4
.L_3:
        /*0018*/ 	.byte	0x04, 0x12
        /*001a*/ 	.short	(.L_5 - .L_4)
	.align		4
.L_4:
        /*001c*/ 	.word	index@(_Z8csr_spmviPiS_PfS0_S0_)
        /*0020*/ 	.word	0x00000000
.L_5:


//--------------------- .nv.compat                --------------------------
	.section	.nv.compat,"",@"SHT_CUDA_COMPAT_INFO"
	.align	4
        /*0000*/ 	.byte	0x02, 0x09, 0x00, 0x00, 0x02, 0x02, 0x01, 0x00, 0x02, 0x05, 0x05, 0x00, 0x03, 0x07, 0x01, 0x01
        /*0010*/ 	.byte	0x02, 0x03, 0x00, 0x00, 0x02, 0x06, 0x01, 0x00, 0x04, 0x0b, 0x08, 0x00, 0x09, 0x00, 0x00, 0x00
        /*0020*/ 	.byte	0x00, 0x00, 0x00, 0x00


//--------------------- .nv.info._Z8csr_spmviPiS_PfS0_S0_ --------------------------
	.section	.nv.info._Z8csr_spmviPiS_PfS0_S0_,"",@"SHT_CUDA_INFO"
	.sectionflags	@""
	.align	4


	//----- nvinfo : EIATTR_CUDA_API_VERSION
	.align		4
        /*0000*/ 	.byte	0x04, 0x37
        /*0002*/ 	.short	(.L_7 - .L_6)
.L_6:
        /*0004*/ 	.word	0x00000082


	//----- nvinfo : EIATTR_KPARAM_INFO
	.align		4
.L_7:
        /*0008*/ 	.byte	0x04, 0x17
        /*000a*/ 	.short	(.L_9 - .L_8)
.L_8:
        /*000c*/ 	.word	0x00000000
        /*0010*/ 	.short	0x0005
        /*0012*/ 	.short	0x0028
        /*0014*/ 	.byte	0x00, 0xf5, 0x21, 0x00


	//----- nvinfo : EIATTR_KPARAM_INFO
	.align		4
.L_9:
        /*0018*/ 	.byte	0x04, 0x17
        /*001a*/ 	.short	(.L_11 - .L_10)
.L_10:
        /*001c*/ 	.word	0x00000000
        /*0020*/ 	.short	0x0004
        /*0022*/ 	.short	0x0020
        /*0024*/ 	.byte	0x00, 0xf5, 0x21, 0x00


	//----- nvinfo : EIATTR_KPARAM_INFO
	.align		4
.L_11:
        /*0028*/ 	.byte	0x04, 0x17
        /*002a*/ 	.short	(.L_13 - .L_12)
.L_12:
        /*002c*/ 	.word	0x00000000
        /*0030*/ 	.short	0x0003
        /*0032*/ 	.short	0x0018
        /*0034*/ 	.byte	0x00, 0xf5, 0x21, 0x00


	//----- nvinfo : EIATTR_KPARAM_INFO
	.align		4
.L_13:
        /*0038*/ 	.byte	0x04, 0x17
        /*003a*/ 	.short	(.L_15 - .L_14)
.L_14:
        /*003c*/ 	.word	0x00000000
        /*0040*/ 	.short	0x0002
        /*0042*/ 	.short	0x0010
        /*0044*/ 	.byte	0x00, 0xf5, 0x21, 0x00


	//----- nvinfo : EIATTR_KPARAM_INFO
	.align		4
.L_15:
        /*0048*/ 	.byte	0x04, 0x17
        /*004a*/ 	.short	(.L_17 - .L_16)
.L_16:
        /*004c*/ 	.word	0x00000000
        /*0050*/ 	.short	0x0001
        /*0052*/ 	.short	0x0008
        /*0054*/ 	.byte	0x00, 0xf5, 0x21, 0x00


	//----- nvinfo : EIATTR_KPARAM_INFO
	.align		4
.L_17:
        /*0058*/ 	.byte	0x04, 0x17
        /*005a*/ 	.short	(.L_19 - .L_18)
.L_18:
        /*005c*/ 	.word	0x00000000
        /*0060*/ 	.short	0x0000
        /*0062*/ 	.short	0x0000
        /*0064*/ 	.byte	0x00, 0xf0, 0x11, 0x00


	//----- nvinfo : EIATTR_SPARSE_MMA_MASK
	.align		4
.L_19:
        /*0068*/ 	.byte	0x03, 0x50
        /*006a*/ 	.short	0x0000


	//----- nvinfo : EIATTR_MAXREG_COUNT
	.align		4
        /*006c*/ 	.byte	0x03, 0x1b
        /*006e*/ 	.short	0x00ff


	//----- nvinfo : EIATTR_MERCURY_ISA_VERSION
	.align		4
        /*0070*/ 	.byte	0x03, 0x5f
        /*0072*/ 	.short	0x0101


	//----- nvinfo : EIATTR_VRC_CTA_INIT_COUNT
	.align		4
        /*0074*/ 	.byte	0x02, 0x4a
	.zero		1
	.zero		1


	//----- nvinfo : EIATTR_EXIT_INSTR_OFFSETS
	.align		4
        /*0078*/ 	.byte	0x04, 0x1c
        /*007a*/ 	.short	(.L_21 - .L_20)


	//   ....[0]....
.L_20:
        /*007c*/ 	.word	0x00000070


	//   ....[1]....
        /*0080*/ 	.word	0x00000e50


	//----- nvinfo : EIATTR_CRS_STACK_SIZE
	.align		4
.L_21:
        /*0084*/ 	.byte	0x04, 0x1e
        /*0086*/ 	.short	(.L_23 - .L_22)
.L_22:
        /*0088*/ 	.word	0x00000000


	//----- nvinfo : EIATTR_CBANK_PARAM_SIZE
	.align		4
.L_23:
        /*008c*/ 	.byte	0x03, 0x19
        /*008e*/ 	.short	0x0030


	//----- nvinfo : EIATTR_PARAM_CBANK
	.align		4
        /*0090*/ 	.byte	0x04, 0x0a
        /*0092*/ 	.short	(.L_25 - .L_24)
	.align		4
.L_24:
        /*0094*/ 	.word	index@(.nv.constant0._Z8csr_spmviPiS_PfS0_S0_)
        /*0098*/ 	.short	0x0380
        /*009a*/ 	.short	0x0030


	//----- nvinfo : EIATTR_SW_WAR
	.align		4
.L_25:
        /*009c*/ 	.byte	0x04, 0x36
        /*009e*/ 	.short	(.L_27 - .L_26)
.L_26:
        /*00a0*/ 	.word	0x00000008
.L_27:


//--------------------- .nv.callgraph             --------------------------
	.section	.nv.callgraph,"",@"SHT_CUDA_CALLGRAPH"
	.align	4
	.sectionentsize	8
	.align		4
        /*0000*/ 	.word	0x00000000
	.align		4
        /*0004*/ 	.word	0xffffffff
	.align		4
        /*0008*/ 	.word	0x00000000
	.align		4
        /*000c*/ 	.word	0xfffffffe
	.align		4
        /*0010*/ 	.word	0x00000000
	.align		4
        /*0014*/ 	.word	0xfffffffd
	.align		4
        /*0018*/ 	.word	0x00000000
	.align		4
        /*001c*/ 	.word	0xfffffffc


//--------------------- .text._Z8csr_spmviPiS_PfS0_S0_ --------------------------
	.section	.text._Z8csr_spmviPiS_PfS0_S0_,"ax",@progbits
	.align	128
        .global         _Z8csr_spmviPiS_PfS0_S0_
        .type           _Z8csr_spmviPiS_PfS0_S0_,@function
        .size           _Z8csr_spmviPiS_PfS0_S0_,(.L_x_11 - _Z8csr_spmviPiS_PfS0_S0_)
        .other          _Z8csr_spmviPiS_PfS0_S0_,@"STO_CUDA_ENTRY STV_DEFAULT"
_Z8csr_spmviPiS_PfS0_S0_:
.text._Z8csr_spmviPiS_PfS0_S0_:
[----:B------:R-:W-:Y:S01]  /*0000*/  LDC R1, c[0x0][0x37c] ;  /* 0x0000df00ff017b82 */ /* 0x000fe20000000800 */
[----:B------:R-:W0:Y:S07]  /*0010*/  S2R R3, SR_TID.X ;  /* 0x0000000000037919 */ /* 0x000e2e0000002100 */
[----:B------:R-:W0:Y:S01]  /*0020*/  S2UR UR4, SR_CTAID.X ;  /* 0x00000000000479c3 */ /* 0x000e220000002500 */
[----:B------:R-:W1:Y:S07]  /*0030*/  LDCU UR5, c[0x0][0x380] ;  /* 0x00007000ff0577ac */ /* 0x000e6e0008000800 */
[----:B------:R-:W0:Y:S02]  /*0040*/  LDC R0, c[0x0][0x360] ;  /* 0x0000d800ff007b82 */ /* 0x000e240000000800 */
[----:B0-----:R-:W-:-:S05]  /*0050*/  IMAD R0, R0, UR4, R3 ;  /* 0x0000000400007c24 */ /* 0x001fca000f8e0203 */
[----:B-1----:R-:W-:-:S13]  /*0060*/  ISETP.GE.AND P0, PT, R0, UR5, PT ;  /* 0x0000000500007c0c */ /* 0x002fda000bf06270 */
[----:B------:R-:W-:Y:S05]  /*0070*/  @P0 EXIT ;  /* 0x000000000000094d */ /* 0x000fea0003800000 */
[----:B------:R-:W0:Y:S01]  /*0080*/  LDC.64 R2, c[0x0][0x388] ;  /* 0x0000e200ff027b82 */ /* 0x000e220000000a00 */
[----:B------:R-:W1:Y:S01]  /*0090*/  LDCU.64 UR4, c[0x0][0x358] ;  /* 0x00006b00ff0477ac */ /* 0x000e620008000a00 */
[----:B0-----:R-:W-:-:S05]  /*00a0*/  IMAD.WIDE R2, R0, 0x4, R2 ;  /* 0x0000000400027825 */ /* 0x001fca00078e0202 */
[----:B-1----:R-:W2:Y:S04]  /*00b0*/  LDG.E R4, desc[UR4][R2.64] ;  /* 0x0000000402047981 */ /* 0x002ea8000c1e1900 */
[----:B------:R-:W2:Y:S01]  /*00c0*/  LDG.E R8, desc[UR4][R2.64+0x4] ;  /* 0x0000040402087981 */ /* 0x000ea2000c1e1900 */
[----:B------:R-:W-:Y:S01]  /*00d0*/  BSSY.RECONVERGENT B0, `(.L_x_0) ;  /* 0x00000d4000007945 */ /* 0x000fe20003800200 */
[----:B------:R-:W-:Y:S01]  /*00e0*/  HFMA2 R6, -RZ, RZ, 0, 0 ;  /* 0x00000000ff067431 */ /* 0x000fe200000001ff */
[----:B--2---:R-:W-:-:S13]  /*00f0*/  ISETP.GE.AND P0, PT, R4, R8, PT ;  /* 0x000000080400720c */ /* 0x004fda0003f06270 */
[----:B------:R-:W-:Y:S05]  /*0100*/  @P0 BRA `(.L_x_1) ;  /* 0x0000000c00400947 */ /* 0x000fea0003800000 */
[----:B------:R-:W-:Y:S01]  /*0110*/  MOV R3, R4 ;  /* 0x0000000400037202 */ /* 0x000fe20000000f00 */
[----:B------:R-:W-:Y:S01]  /*0120*/  BSSY.RECONVERGENT B1, `(.L_x_2) ;  /* 0x0000068000017945 */ /* 0x000fe20003800200 */
[----:B------:R-:W-:Y:S02]  /*0130*/  MOV R6, RZ ;  /* 0x000000ff00067202 */ /* 0x000fe40000000f00 */
[CC--:B------:R-:W-:Y:S02]  /*0140*/  IADD3 R4, PT, PT, R8.reuse, -R3.reuse, RZ ;  /* 0x8000000308047210 */ /* 0x0c0fe40007ffe0ff */
[----:B------:R-:W-:Y:S02]  /*0150*/  IADD3 R8, PT, PT, -R8, R3, RZ ;  /* 0x0000000308087210 */ /* 0x000fe40007ffe1ff */
[----:B------:R-:W-:Y:S02]  /*0160*/  LOP3.LUT R5, R4, 0xf, RZ, 0xc0, !PT ;  /* 0x0000000f04057812 */ /* 0x000fe400078ec0ff */
[----:B------:R-:W-:-:S02]  /*0170*/  ISETP.GT.U32.AND P1, PT, R8, -0x10, PT ;  /* 0xfffffff00800780c */ /* 0x000fc40003f24070 */
[----:B------:R-:W-:-:S11]  /*0180*/  ISETP.NE.AND P0, PT, R5, RZ, PT ;  /* 0x000000ff0500720c */ /* 0x000fd60003f05270 */
[----:B------:R-:W-:Y:S05]  /*0190*/  @P1 BRA `(.L_x_3) ;  /* 0x0000000400801947 */ /* 0x000fea0003800000 */
[----:B------:R-:W0:Y:S01]  /*01a0*/  LDC.64 R12, c[0x0][0x390] ;  /* 0x0000e400ff0c7b82 */ /* 0x000e220000000a00 */
[----:B------:R-:W-:Y:S02]  /*01b0*/  LOP3.LUT R2, R4, 0xfffffff0, RZ, 0xc0, !PT ;  /* 0xfffffff004027812 */ /* 0x000fe400078ec0ff */
[----:B------:R-:W-:Y:S02]  /*01c0*/  MOV R6, RZ ;  /* 0x000000ff00067202 */ /* 0x000fe40000000f00 */
[----:B------:R-:W-:-:S03]  /*01d0*/  IADD3 R2, PT, PT, -R2, RZ, RZ ;  /* 0x000000ff02027210 */ /* 0x000fc60007ffe1ff */
[----:B------:R-:W1:Y:S01]  /*01e0*/  LDC.64 R14, c[0x0][0x398] ;  /* 0x0000e600ff0e7b82 */ /* 0x000e620000000a00 */
[----:B0-----:R-:W-:-:S04]  /*01f0*/  IADD3 R12, P2, PT, R12, 0x20, RZ ;  /* 0x000000200c0c7810 */ /* 0x001fc80007f5e0ff */
[----:B------:R-:W-:Y:S02]  /*0200*/  IADD3.X R13, PT, PT, RZ, R13, RZ, P2, !PT ;  /* 0x0000000dff0d7210 */ /* 0x000fe400017fe4ff */
[----:B-1----:R-:W-:-:S04]  /*0210*/  IADD3 R14, P1, PT, R14, 0x20, RZ ;  /* 0x000000200e0e7810 */ /* 0x002fc80007f3e0ff */
[----:B------:R-:W-:-:S09]  /*0220*/  IADD3.X R15, PT, PT, RZ, R15, RZ, P1, !PT ;  /* 0x0000000fff0f7210 */ /* 0x000fd20000ffe4ff */
.L_x_4:
[C---:B------:R-:W-:Y:S01]  /*0230*/  IMAD.WIDE R20, R3.reuse, 0x4, R12 ;  /* 0x0000000403147825 */ /* 0x040fe200078e020c */
[----:B------:R-:W0:Y:S04]  /*0240*/  LDC.64 R16, c[0x0][0x3a0] ;  /* 0x0000e800ff107b82 */ /* 0x000e280000000a00 */
[----:B------:R-:W0:Y:S04]  /*0250*/  LDG.E R11, desc[UR4][R20.64+-0x20] ;  /* 0xffffe004140b7981 */ /* 0x000e28000c1e1900 */
[----:B------:R-:W2:Y:S04]  /*0260*/  LDG.E R23, desc[UR4][R20.64+-0x1c] ;  /* 0xffffe40414177981 */ /* 0x000ea8000c1e1900 */
[----:B------:R-:W3:Y:S01]  /*0270*/  LDG.E R9, desc[UR4][R20.64+-0x18] ;  /* 0xffffe80414097981 */ /* 0x000ee2000c1e1900 */
[----:B------:R-:W-:-:S03]  /*0280*/  IMAD.WIDE R26, R3, 0x4, R14 ;  /* 0x00000004031a7825 */ /* 0x000fc600078e020e */
[----:B------:R-:W4:Y:S04]  /*0290*/  LDG.E R25, desc[UR4][R20.64+-0x14] ;  /* 0xffffec0414197981 */ /* 0x000f28000c1e1900 */
[----:B------:R-:W5:Y:S04]  /*02a0*/  LDG.E R19, desc[UR4][R26.64+-0x20] ;  /* 0xffffe0041a137981 */ /* 0x000f68000c1e1900 */
[----:B------:R-:W5:Y:S04]  /*02b0*/  LDG.E R18, desc[UR4][R26.64+-0x1c] ;  /* 0xffffe4041a127981 */ /* 0x000f68000c1e1900 */
[----:B------:R-:W5:Y:S01]  /*02c0*/  LDG.E R29, desc[UR4][R20.64+-0x10] ;  /* 0xfffff004141d7981 */ /* 0x000f62000c1e1900 */
[----:B0-----:R-:W-:-:S06]  /*02d0*/  IMAD.WIDE R10, R11, 0x4, R16 ;  /* 0x000000040b0a7825 */ /* 0x001fcc00078e0210 */
[----:B------:R-:W5:Y:S01]  /*02e0*/  LDG.E R10, desc[UR4][R10.64] ;  /* 0x000000040a0a7981 */ /* 0x000f62000c1e1900 */
[----:B--2---:R-:W-:-:S05]  /*02f0*/  IMAD.WIDE R22, R23, 0x4, R16 ;  /* 0x0000000417167825 */ /* 0x004fca00078e0210 */
[----:B------:R-:W2:Y:S01]  /*0300*/  LDG.E R7, desc[UR4][R22.64] ;  /* 0x0000000416077981 */ /* 0x000ea2000c1e1900 */
[----:B---3--:R-:W-:-:S03]  /*0310*/  IMAD.WIDE R8, R9, 0x4, R16 ;  /* 0x0000000409087825 */ /* 0x008fc600078e0210 */
[----:B------:R-:W3:Y:S01]  /*0320*/  LDG.E R11, desc[UR4][R26.64+-0x18] ;  /* 0xffffe8041a0b7981 */ /* 0x000ee2000c1e1900 */
[----:B----4-:R-:W-:-:S03]  /*0330*/  IMAD.WIDE R24, R25, 0x4, R16 ;  /* 0x0000000419187825 */ /* 0x010fc600078e0210 */
[----:B------:R-:W3:Y:S04]  /*0340*/  LDG.E R8, desc[UR4][R8.64] ;  /* 0x0000000408087981 */ /* 0x000ee8000c1e1900 */
[----:B------:R-:W4:Y:S04]  /*0350*/  LDG.E R23, desc[UR4][R20.64+-0xc] ;  /* 0xfffff40414177981 */ /* 0x000f28000c1e1900 */
[----:B------:R-:W4:Y:S01]  /*0360*/  LDG.E R9, desc[UR4][R20.64+-0x8] ;  /* 0xfffff80414097981 */ /* 0x000f22000c1e1900 */
[----:B-----5:R-:W-:-:S03]  /*0370*/  FFMA R28, R19, R10, R6 ;  /* 0x0000000a131c7223 */ /* 0x020fc60000000006 */
[----:B------:R-:W5:Y:S04]  /*0380*/  LDG.E R6, desc[UR4][R24.64] ;  /* 0x0000000418067981 */ /* 0x000f68000c1e1900 */
[----:B------:R-:W5:Y:S01]  /*0390*/  LDG.E R19, desc[UR4][R26.64+-0x14] ;  /* 0xffffec041a137981 */ /* 0x000f62000c1e1900 */
[----:B--2---:R-:W-:Y:S01]  /*03a0*/  FFMA R22, R18, R7, R28 ;  /* 0x0000000712167223 */ /* 0x004fe2000000001c */
[----:B------:R-:W-:Y:S02]  /*03b0*/  IMAD.WIDE R28, R29, 0x4, R16 ;  /* 0x000000041d1c7825 */ /* 0x000fe400078e0210 */
[----:B------:R-:W2:Y:S04]  /*03c0*/  LDG.E R10, desc[UR4][R20.64+-0x4] ;  /* 0xfffffc04140a7981 */ /* 0x000ea8000c1e1900 */
[----:B------:R-:W2:Y:S04]  /*03d0*/  LDG.E R29, desc[UR4][R28.64] ;  /* 0x000000041c1d7981 */ /* 0x000ea8000c1e1900 */
[----:B------:R-:W2:Y:S04]  /*03e0*/  LDG.E R18, desc[UR4][R26.64+-0x10] ;  /* 0xfffff0041a127981 */ /* 0x000ea8000c1e1900 */
[----:B------:R-:W2:Y:S01]  /*03f0*/  LDG.E R7, desc[UR4][R20.64] ;  /* 0x0000000414077981 */ /* 0x000ea2000c1e1900 */
[----:B---3--:R-:W-:Y:S01]  /*0400*/  FFMA R8, R11, R8, R22 ;  /* 0x000000080b087223 */ /* 0x008fe20000000016 */
[----:B----4-:R-:W-:-:S02]  /*0410*/  IMAD.WIDE R22, R23, 0x4, R16 ;  /* 0x0000000417167825 */ /* 0x010fc400078e0210 */
[----:B------:R-:W3:Y:S04]  /*0420*/  LDG.E R11, desc[UR4][R20.64+0x4] ;  /* 0x00000404140b7981 */ /* 0x000ee8000c1e1900 */
[----:B------:R-:W4:Y:S04]  /*0430*/  LDG.E R23, desc[UR4][R22.64] ;  /* 0x0000000416177981 */ /* 0x000f28000c1e1900 */
[----:B------:R-:W4:Y:S04]  /*0440*/  LDG.E R25, desc[UR4][R26.64+-0xc] ;  /* 0xfffff4041a197981 */ /* 0x000f28000c1e1900 */
[----:B------:R-:W4:Y:S04]  /*0450*/  LDG.E R28, desc[UR4][R26.64+-0x8] ;  /* 0xfffff8041a1c7981 */ /* 0x000f28000c1e1900 */
[----:B------:R-:W4:Y:S04]  /*0460*/  LDG.E R22, desc[UR4][R20.64+0x8] ;  /* 0x0000080414167981 */ /* 0x000f28000c1e1900 */
[----:B------:R-:W4:Y:S01]  /*0470*/  LDG.E R24, desc[UR4][R26.64+0x4] ;  /* 0x000004041a187981 */ /* 0x000f22000c1e1900 */
[----:B-----5:R-:W-:Y:S01]  /*0480*/  FFMA R6, R19, R6, R8 ;  /* 0x0000000613067223 */ /* 0x020fe20000000008 */
[----:B------:R-:W-:-:S05]  /*0490*/  IMAD.WIDE R8, R9, 0x4, R16 ;  /* 0x0000000409087825 */ /* 0x000fca00078e0210 */
[----:B------:R0:W5:Y:S01]  /*04a0*/  LDG.E R19, desc[UR4][R8.64] ;  /* 0x0000000408137981 */ /* 0x000162000c1e1900 */
[----:B--2---:R-:W-:-:S03]  /*04b0*/  FFMA R18, R18, R29, R6 ;  /* 0x0000001d12127223 */ /* 0x004fc60000000006 */
[----:B------:R-:W2:Y:S01]  /*04c0*/  LDG.E R29, desc[UR4][R20.64+0x1c] ;  /* 0x00001c04141d7981 */ /* 0x000ea2000c1e1900 */
[----:B0-----:R-:W-:-:S04]  /*04d0*/  IMAD.WIDE R8, R10, 0x4, R16 ;  /* 0x000000040a087825 */ /* 0x001fc800078e0210 */
[--C-:B------:R-:W-:Y:S02]  /*04e0*/  IMAD.WIDE R6, R7, 0x4, R16.reuse ;  /* 0x0000000407067825 */ /* 0x100fe400078e0210 */
[----:B------:R-:W2:Y:S02]  /*04f0*/  LDG.E R8, desc[UR4][R8.64] ;  /* 0x0000000408087981 */ /* 0x000ea4000c1e1900 */
[----:B---3--:R-:W-:Y:S02]  /*0500*/  IMAD.WIDE R10, R11, 0x4, R16 ;  /* 0x000000040b0a7825 */ /* 0x008fe400078e0210 */
[----:B------:R-:W3:Y:S02]  /*0510*/  LDG.E R6, desc[UR4][R6.64] ;  /* 0x0000000406067981 */ /* 0x000ee4000c1e1900 */
[----:B----4-:R-:W-:Y:S02]  /*0520*/  FFMA R23, R25, R23, R18 ;  /* 0x0000001719177223 */ /* 0x010fe40000000012 */
[----:B------:R-:W4:Y:S04]  /*0530*/  LDG.E R10, desc[UR4][R10.64] ;  /* 0x000000040a0a7981 */ /* 0x000f28000c1e1900 */
[----:B------:R-:W2:Y:S04]  /*0540*/  LDG.E R9, desc[UR4][R26.64+-0x4] ;  /* 0xfffffc041a097981 */ /* 0x000ea8000c1e1900 */
[----:B------:R-:W3:Y:S04]  /*0550*/  LDG.E R7, desc[UR4][R26.64] ;  /* 0x000000041a077981 */ /* 0x000ee8000c1e1900 */
[----:B------:R-:W4:Y:S04]  /*0560*/  LDG.E R18, desc[UR4][R20.64+0xc] ;  /* 0x00000c0414127981 */ /* 0x000f28000c1e1900 */
[----:B------:R-:W4:Y:S04]  /*0570*/  LDG.E R25, desc[UR4][R20.64+0x14] ;  /* 0x0000140414197981 */ /* 0x000f28000c1e1900 */
[----:B------:R-:W4:Y:S01]  /*0580*/  LDG.E R11, desc[UR4][R26.64+0x18] ;  /* 0x000018041a0b7981 */ /* 0x000f22000c1e1900 */
[----:B-----5:R-:W-:-:S03]  /*0590*/  FFMA R28, R28, R19, R23 ;  /* 0x000000131c1c7223 */ /* 0x020fc60000000017 */
[----:B------:R-:W5:Y:S04]  /*05a0*/  LDG.E R23, desc[UR4][R20.64+0x10] ;  /* 0x0000100414177981 */ /* 0x000f68000c1e1900 */
[----:B------:R0:W5:Y:S02]  /*05b0*/  LDG.E R19, desc[UR4][R20.64+0x18] ;  /* 0x0000180414137981 */ /* 0x000164000c1e1900 */
[----:B0-----:R-:W-:-:S04]  /*05c0*/  IMAD.WIDE R20, R22, 0x4, R16 ;  /* 0x0000000416147825 */ /* 0x001fc800078e0210 */
[----:B--2---:R-:W-:Y:S02]  /*05d0*/  FFMA R8, R9, R8, R28 ;  /* 0x0000000809087223 */ /* 0x004fe4000000001c */
[----:B------:R-:W2:Y:S02]  /*05e0*/  LDG.E R9, desc[UR4][R26.64+0x10] ;  /* 0x000010041a097981 */ /* 0x000ea4000c1e1900 */
[----:B---3--:R-:W-:Y:S02]  /*05f0*/  FFMA R7, R7, R6, R8 ;  /* 0x0000000607077223 */ /* 0x008fe40000000008 */
[----:B------:R-:W3:Y:S02]  /*0600*/  LDG.E R8, desc[UR4][R26.64+0xc] ;  /* 0x00000c041a087981 */ /* 0x000ee4000c1e1900 */
[----:B----4-:R-:W-:Y:S02]  /*0610*/  FFMA R6, R24, R10, R7 ;  /* 0x0000000a18067223 */ /* 0x010fe40000000007 */
[----:B------:R-:W4:Y:S04]  /*0620*/  LDG.E R7, desc[UR4][R26.64+0x8] ;  /* 0x000008041a077981 */ /* 0x000f28000c1e1900 */
[----:B------:R-:W2:Y:S04]  /*0630*/  LDG.E R10, desc[UR4][R26.64+0x14] ;  /* 0x000014041a0a7981 */ /* 0x000ea8000c1e1900 */
[----:B------:R-:W2:Y:S01]  /*0640*/  LDG.E R26, desc[UR4][R26.64+0x1c] ;  /* 0x00001c041a1a7981 */ /* 0x000ea2000c1e1900 */
[----:B------:R-:W-:-:S06]  /*0650*/  IMAD.WIDE R24, R25, 0x4, R16 ;  /* 0x0000000419187825 */ /* 0x000fcc00078e0210 */
[----:B------:R-:W2:Y:S04]  /*0660*/  LDG.E R25, desc[UR4][R24.64] ;  /* 0x0000000418197981 */ /* 0x000ea8000c1e1900 */
[----:B------:R0:W4:Y:S02]  /*0670*/  LDG.E R27, desc[UR4][R20.64] ;  /* 0x00000004141b7981 */ /* 0x000124000c1e1900 */
[----:B0-----:R-:W-:-:S06]  /*0680*/  IMAD.WIDE R20, R18, 0x4, R16 ;  /* 0x0000000412147825 */ /* 0x001fcc00078e0210 */
[----:B------:R-:W3:Y:S01]  /*0690*/  LDG.E R21, desc[UR4][R20.64] ;  /* 0x0000000414157981 */ /* 0x000ee2000c1e1900 */
[----:B-----5:R-:W-:-:S04]  /*06a0*/  IMAD.WIDE R22, R23, 0x4, R16 ;  /* 0x0000000417167825 */ /* 0x020fc800078e0210 */
[--C-:B------:R-:W-:Y:S02]  /*06b0*/  IMAD.WIDE R18, R19, 0x4, R16.reuse ;  /* 0x0000000413127825 */ /* 0x100fe400078e0210 */
[----:B------:R-:W2:Y:S02]  /*06c0*/  LDG.E R22, desc[UR4][R22.64] ;  /* 0x0000000416167981 */ /* 0x000ea4000c1e1900 */
[----:B------:R-:W-:Y:S02]  /*06d0*/  IMAD.WIDE R16, R29, 0x4, R16 ;  /* 0x000000041d107825 */ /* 0x000fe400078e0210 */
[----:B------:R-:W5:Y:S04]  /*06e0*/  LDG.E R18, desc[UR4][R18.64] ;  /* 0x0000000412127981 */ /* 0x000f68000c1e1900 */
[----:B------:R-:W5:Y:S01]  /*06f0*/  LDG.E R16, desc[UR4][R16.64] ;  /* 0x0000000410107981 */ /* 0x000f62000c1e1900 */
[----:B------:R-:W-:-:S04]  /*0700*/  IADD3 R2, PT, PT, R2, 0x10, RZ ;  /* 0x0000001002027810 */ /* 0x000fc80007ffe0ff */
[----:B------:R-:W-:Y:S02]  /*0710*/  ISETP.NE.AND P1, PT, R2, RZ, PT ;  /* 0x000000ff0200720c */ /* 0x000fe40003f25270 */
[----:B------:R-:W-:Y:S01]  /*0720*/  IADD3 R3, PT, PT, R3, 0x10, RZ ;  /* 0x0000001003037810 */ /* 0x000fe20007ffe0ff */
[----:B----4-:R-:W-:-:S04]  /*0730*/  FFMA R7, R7, R27, R6 ;  /* 0x0000001b07077223 */ /* 0x010fc80000000006 */
[----:B---3--:R-:W-:-:S04]  /*0740*/  FFMA R8, R8, R21, R7 ;  /* 0x0000001508087223 */ /* 0x008fc80000000007 */
[----:B--2---:R-:W-:-:S04]  /*0750*/  FFMA R9, R9, R22, R8 ;  /* 0x0000001609097223 */ /* 0x004fc80000000008 */
[----:B------:R-:W-:-:S04]  /*0760*/  FFMA R10, R10, R25, R9 ;  /* 0x000000190a0a7223 */ /* 0x000fc80000000009 */
[----:B-----5:R-:W-:-:S04]  /*0770*/  FFMA R11, R11, R18, R10 ;  /* 0x000000120b0b7223 */ /* 0x020fc8000000000a */
[----:B------:R-:W-:Y:S01]  /*0780*/  FFMA R6, R26, R16, R11 ;  /* 0x000000101a067223 */ /* 0x000fe2000000000b */
[----:B------:R-:W-:Y:S06]  /*0790*/  @P1 BRA `(.L_x_4) ;  /* 0xfffffff800a41947 */ /* 0x000fec000383ffff */
.L_x_3:
[----:B------:R-:W-:Y:S05]  /*07a0*/  BSYNC.RECONVERGENT B1 ;  /* 0x0000000000017941 */ /* 0x000fea0003800200 */
.L_x_2:
[----:B------:R-:W-:Y:S05]  /*07b0*/  @!P0 BRA `(.L_x_1) ;  /* 0x0000000400948947 */ /* 0x000fea0003800000 */
[----:B------:R-:W-:Y:S01]  /*07c0*/  ISETP.GE.U32.AND P0, PT, R5, 0x8, PT ;  /* 0x000000080500780c */ /* 0x000fe20003f06070 */
[----:B------:R-:W-:Y:S01]  /*07d0*/  BSSY.RECONVERGENT B1, `(.L_x_5) ;  /* 0x0000032000017945 */ /* 0x000fe20003800200 */
[----:B------:R-:W-:-:S04]  /*07e0*/  LOP3.LUT R24, R4, 0x7, RZ, 0xc0, !PT ;  /* 0x0000000704187812 */ /* 0x000fc800078ec0ff */
[----:B------:R-:W-:-:S07]  /*07f0*/  ISETP.NE.AND P1, PT, R24, RZ, PT ;  /* 0x000000ff1800720c */ /* 0x000fce0003f25270 */
[----:B------:R-:W-:Y:S06]  /*0800*/  @!P0 BRA `(.L_x_6) ;  /* 0x0000000000b88947 */ /* 0x000fec0003800000 */
[----:B------:R-:W0:Y:S08]  /*0810*/  LDC.64 R20, c[0x0][0x390] ;  /* 0x0000e400ff147b82 */ /* 0x000e300000000a00 */
[----:B------:R-:W1:Y:S08]  /*0820*/  LDC.64 R10, c[0x0][0x3a0] ;  /* 0x0000e800ff0a7b82 */ /* 0x000e700000000a00 */
[----:B------:R-:W2:Y:S01]  /*0830*/  LDC.64 R8, c[0x0][0x398] ;  /* 0x0000e600ff087b82 */ /* 0x000ea20000000a00 */
[----:B0-----:R-:W-:-:S05]  /*0840*/  IMAD.WIDE R20, R3, 0x4, R20 ;  /* 0x0000000403147825 */ /* 0x001fca00078e0214 */
[----:B------:R-:W1:Y:S04]  /*0850*/  LDG.E R29, desc[UR4][R20.64] ;  /* 0x00000004141d7981 */ /* 0x000e68000c1e1900 */
[----:B------:R-:W3:Y:S04]  /*0860*/  LDG.E R27, desc[UR4][R20.64+0x4] ;  /* 0x00000404141b7981 */ /* 0x000ee8000c1e1900 */
[----:B------:R-:W4:Y:S04]  /*0870*/  LDG.E R25, desc[UR4][R20.64+0x8] ;  /* 0x0000080414197981 */ /* 0x000f28000c1e1900 */
[----:B------:R-:W5:Y:S04]  /*0880*/  LDG.E R13, desc[UR4][R20.64+0xc] ;  /* 0x00000c04140d7981 */ /* 0x000f68000c1e1900 */
[----:B------:R-:W5:Y:S04]  /*0890*/  LDG.E R15, desc[UR4][R20.64+0x10] ;  /* 0x00001004140f7981 */ /* 0x000f68000c1e1900 */
[----:B------:R-:W5:Y:S04]  /*08a0*/  LDG.E R17, desc[UR4][R20.64+0x14] ;  /* 0x0000140414117981 */ /* 0x000f68000c1e1900 */
[----:B------:R-:W5:Y:S04]  /*08b0*/  LDG.E R19, desc[UR4][R20.64+0x18] ;  /* 0x0000180414137981 */ /* 0x000f68000c1e1900 */
[----:B------:R4:W5:Y:S01]  /*08c0*/  LDG.E R23, desc[UR4][R20.64+0x1c] ;  /* 0x00001c0414177981 */ /* 0x000962000c1e1900 */
[----:B--2---:R-:W-:-:S05]  /*08d0*/  IMAD.WIDE R8, R3, 0x4, R8 ;  /* 0x0000000403087825 */ /* 0x004fca00078e0208 */
[----:B------:R-:W2:Y:S04]  /*08e0*/  LDG.E R7, desc[UR4][R8.64] ;  /* 0x0000000408077981 */ /* 0x000ea8000c1e1900 */
[----:B------:R-:W2:Y:S01]  /*08f0*/  LDG.E R22, desc[UR4][R8.64+0x8] ;  /* 0x0000080408167981 */ /* 0x000ea2000c1e1900 */
[----:B-1----:R-:W-:-:S04]  /*0900*/  IMAD.WIDE R28, R29, 0x4, R10 ;  /* 0x000000041d1c7825 */ /* 0x002fc800078e020a */
[--C-:B---3--:R-:W-:Y:S01]  /*0910*/  IMAD.WIDE R26, R27, 0x4, R10.reuse ;  /* 0x000000041b1a7825 */ /* 0x108fe200078e020a */
[----:B------:R-:W2:Y:S03]  /*0920*/  LDG.E R5, desc[UR4][R28.64] ;  /* 0x000000041c057981 */ /* 0x000ea6000c1e1900 */
[--C-:B----4-:R-:W-:Y:S01]  /*0930*/  IMAD.WIDE R20, R25, 0x4, R10.reuse ;  /* 0x0000000419147825 */ /* 0x110fe200078e020a */
[----:B------:R-:W3:Y:S04]  /*0940*/  LDG.E R2, desc[UR4][R26.64] ;  /* 0x000000041a027981 */ /* 0x000ee8000c1e1900 */
[----:B------:R-:W3:Y:S01]  /*0950*/  LDG.E R25, desc[UR4][R8.64+0x4] ;  /* 0x0000040408197981 */ /* 0x000ee2000c1e1900 */
[----:B-----5:R-:W-:-:S03]  /*0960*/  IMAD.WIDE R12, R13, 0x4, R10 ;  /* 0x000000040d0c7825 */ /* 0x020fc600078e020a */
[----:B------:R-:W4:Y:S01]  /*0970*/  LDG.E R21, desc[UR4][R20.64] ;  /* 0x0000000414157981 */ /* 0x000f22000c1e1900 */
[----:B------:R-:W-:-:S03]  /*0980*/  IMAD.WIDE R14, R15, 0x4, R10 ;  /* 0x000000040f0e7825 */ /* 0x000fc600078e020a */
[----:B------:R-:W5:Y:S01]  /*0990*/  LDG.E R13, desc[UR4][R12.64] ;  /* 0x000000040c0d7981 */ /* 0x000f62000c1e1900 */
[----:B------:R-:W-:-:S03]  /*09a0*/  IMAD.WIDE R16, R17, 0x4, R10 ;  /* 0x0000000411107825 */ /* 0x000fc600078e020a */
[----:B------:R-:W5:Y:S01]  /*09b0*/  LDG.E R28, desc[UR4][R8.64+0xc] ;  /* 0x00000c04081c7981 */ /* 0x000f62000c1e1900 */
[----:B------:R-:W-:-:S03]  /*09c0*/  IMAD.WIDE R18, R19, 0x4, R10 ;  /* 0x0000000413127825 */ /* 0x000fc600078e020a */
[----:B------:R-:W5:Y:S04]  /*09d0*/  LDG.E R14, desc[UR4][R14.64] ;  /* 0x000000040e0e7981 */ /* 0x000f68000c1e1900 */
[----:B------:R-:W5:Y:S01]  /*09e0*/  LDG.E R29, desc[UR4][R8.64+0x10] ;  /* 0x00001004081d7981 */ /* 0x000f62000c1e1900 */
[----:B------:R-:W-:-:S03]  /*09f0*/  IMAD.WIDE R10, R23, 0x4, R10 ;  /* 0x00000004170a7825 */ /* 0x000fc600078e020a */
[----:B------:R-:W5:Y:S04]  /*0a00*/  LDG.E R17, desc[UR4][R16.64] ;  /* 0x0000000410117981 */ /* 0x000f68000c1e1900 */
[----:B------:R-:W5:Y:S04]  /*0a10*/  LDG.E R26, desc[UR4][R8.64+0x14] ;  /* 0x00001404081a7981 */ /* 0x000f68000c1e1900 */
[----:B------:R-:W5:Y:S04]  /*0a20*/  LDG.E R18, desc[UR4][R18.64] ;  /* 0x0000000412127981 */ /* 0x000f68000c1e1900 */
[----:B------:R-:W5:Y:S04]  /*0a30*/  LDG.E R23, desc[UR4][R8.64+0x18] ;  /* 0x0000180408177981 */ /* 0x000f68000c1e1900 */
[----:B------:R-:W5:Y:S04]  /*0a40*/  LDG.E R12, desc[UR4][R8.64+0x1c] ;  /* 0x00001c04080c7981 */ /* 0x000f68000c1e1900 */
[----:B------:R-:W5:Y:S01]  /*0a50*/  LDG.E R10, desc[UR4][R10.64] ;  /* 0x000000040a0a7981 */ /* 0x000f62000c1e1900 */
[----:B------:R-:W-:Y:S01]  /*0a60*/  IADD3 R3, PT, PT, R3, 0x8, RZ ;  /* 0x0000000803037810 */ /* 0x000fe20007ffe0ff */
[----:B--2---:R-:W-:-:S04]  /*0a70*/  FFMA R6, R7, R5, R6 ;  /* 0x0000000507067223 */ /* 0x004fc80000000006 */
[----:B---3--:R-:W-:-:S04]  /*0a80*/  FFMA R25, R25, R2, R6 ;  /* 0x0000000219197223 */ /* 0x008fc80000000006 */
[----:B----4-:R-:W-:-:S04]  /*0a90*/  FFMA R21, R22, R21, R25 ;  /* 0x0000001516157223 */ /* 0x010fc80000000019 */
[----:B-----5:R-:W-:-:S04]  /*0aa0*/  FFMA R28, R28, R13, R21 ;  /* 0x0000000d1c1c7223 */ /* 0x020fc80000000015 */
[----:B------:R-:W-:-:S04]  /*0ab0*/  FFMA R29, R29, R14, R28 ;  /* 0x0000000e1d1d7223 */ /* 0x000fc8000000001c */
[----:B------:R-:W-:-:S04]  /*0ac0*/  FFMA R26, R26, R17, R29 ;  /* 0x000000111a1a7223 */ /* 0x000fc8000000001d */
[----:B------:R-:W-:-:S04]  /*0ad0*/  FFMA R23, R23, R18, R26 ;  /* 0x0000001217177223 */ /* 0x000fc8000000001a */
[----:B------:R-:W-:-:S07]  /*0ae0*/  FFMA R6, R12, R10, R23 ;  /* 0x0000000a0c067223 */ /* 0x000fce0000000017 */
.L_x_6:
[----:B------:R-:W-:Y:S05]  /*0af0*/  BSYNC.RECONVERGENT B1 ;  /* 0x0000000000017941 */ /* 0x000fea0003800200 */
.L_x_5:
[----:B------:R-:W-:Y:S05]  /*0b00*/  @!P1 BRA `(.L_x_1) ;  /* 0x0000000000c09947 */ /* 0x000fea0003800000 */
[----:B------:R-:W-:Y:S01]  /*0b10*/  ISETP.GE.U32.AND P0, PT, R24, 0x4, PT ;  /* 0x000000041800780c */ /* 0x000fe20003f06070 */
[----:B------:R-:W-:Y:S01]  /*0b20*/  BSSY.RECONVERGENT B1, `(.L_x_7) ;  /* 0x000001e000017945 */ /* 0x000fe20003800200 */
[----:B------:R-:W-:-:S04]  /*0b30*/  LOP3.LUT R4, R4, 0x3, RZ, 0xc0, !PT ;  /* 0x0000000304047812 */ /* 0x000fc800078ec0ff */
[----:B------:R-:W-:-:S07]  /*0b40*/  ISETP.NE.AND P1, PT, R4, RZ, PT ;  /* 0x000000ff0400720c */ /* 0x000fce0003f25270 */
[----:B------:R-:W-:Y:S06]  /*0b50*/  @!P0 BRA `(.L_x_8) ;  /* 0x0000000000688947 */ /* 0x000fec0003800000 */
[----:B------:R-:W0:Y:S08]  /*0b60*/  LDC.64 R8, c[0x0][0x390] ;  /* 0x0000e400ff087b82 */ /* 0x000e300000000a00 */
[----:B------:R-:W1:Y:S01]  /*0b70*/  LDC.64 R10, c[0x0][0x398] ;  /* 0x0000e600ff0a7b82 */ /* 0x000e620000000a00 */
[----:B0-----:R-:W-:-:S07]  /*0b80*/  IMAD.WIDE R12, R3, 0x4, R8 ;  /* 0x00000004030c7825 */ /* 0x001fce00078e0208 */
[----:B------:R-:W0:Y:S01]  /*0b90*/  LDC.64 R8, c[0x0][0x3a0] ;  /* 0x0000e800ff087b82 */ /* 0x000e220000000a00 */
[----:B------:R-:W0:Y:S04]  /*0ba0*/  LDG.E R15, desc[UR4][R12.64] ;  /* 0x000000040c0f7981 */ /* 0x000e28000c1e1900 */
[----:B------:R-:W2:Y:S04]  /*0bb0*/  LDG.E R17, desc[UR4][R12.64+0x4] ;  /* 0x000004040c117981 */ /* 0x000ea8000c1e1900 */
[----:B------:R-:W3:Y:S04]  /*0bc0*/  LDG.E R19, desc[UR4][R12.64+0x8] ;  /* 0x000008040c137981 */ /* 0x000ee8000c1e1900 */
[----:B------:R-:W4:Y:S01]  /*0bd0*/  LDG.E R7, desc[UR4][R12.64+0xc] ;  /* 0x00000c040c077981 */ /* 0x000f22000c1e1900 */
[----:B-1----:R-:W-:-:S05]  /*0be0*/  IMAD.WIDE R10, R3, 0x4, R10 ;  /* 0x00000004030a7825 */ /* 0x002fca00078e020a */
[----:B------:R-:W5:Y:S04]  /*0bf0*/  LDG.E R5, desc[UR4][R10.64] ;  /* 0x000000040a057981 */ /* 0x000f68000c1e1900 */
[----:B------:R-:W5:Y:S04]  /*0c00*/  LDG.E R2, desc[UR4][R10.64+0x4] ;  /* 0x000004040a027981 */ /* 0x000f68000c1e1900 */
[----:B------:R-:W5:Y:S01]  /*0c10*/  LDG.E R13, desc[UR4][R10.64+0xc] ;  /* 0x00000c040a0d7981 */ /* 0x000f62000c1e1900 */
[----:B0-----:R-:W-:-:S04]  /*0c20*/  IMAD.WIDE R14, R15, 0x4, R8 ;  /* 0x000000040f0e7825 */ /* 0x001fc800078e0208 */
[--C-:B--2---:R-:W-:Y:S02]  /*0c30*/  IMAD.WIDE R16, R17, 0x4, R8.reuse ;  /* 0x0000000411107825 */ /* 0x104fe400078e0208 */
[----:B------:R-:W5:Y:S02]  /*0c40*/  LDG.E R14, desc[UR4][R14.64] ;  /* 0x000000040e0e7981 */ /* 0x000f64000c1e1900 */
[--C-:B---3--:R-:W-:Y:S02]  /*0c50*/  IMAD.WIDE R18, R19, 0x4, R8.reuse ;  /* 0x0000000413127825 */ /* 0x108fe400078e0208 */
[----:B------:R-:W2:Y:S02]  /*0c60*/  LDG.E R16, desc[UR4][R16.64] ;  /* 0x0000000410107981 */ /* 0x000ea4000c1e1900 */
[----:B----4-:R-:W-:Y:S02]  /*0c70*/  IMAD.WIDE R8, R7, 0x4, R8 ;  /* 0x0000000407087825 */ /* 0x010fe400078e0208 */
[----:B------:R-:W3:Y:S04]  /*0c80*/  LDG.E R18, desc[UR4][R18.64] ;  /* 0x0000000412127981 */ /* 0x000ee8000c1e1900 */
[----:B------:R-:W3:Y:S04]  /*0c90*/  LDG.E R7, desc[UR4][R10.64+0x8] ;  /* 0x000008040a077981 */ /* 0x000ee8000c1e1900 */
[----:B------:R-:W4:Y:S01]  /*0ca0*/  LDG.E R8, desc[UR4][R8.64] ;  /* 0x0000000408087981 */ /* 0x000f22000c1e1900 */
[----:B------:R-:W-:Y:S01]  /*0cb0*/  IADD3 R3, PT, PT, R3, 0x4, RZ ;  /* 0x0000000403037810 */ /* 0x000fe20007ffe0ff */
[----:B-----5:R-:W-:-:S04]  /*0cc0*/  FFMA R5, R5, R14, R6 ;  /* 0x0000000e05057223 */ /* 0x020fc80000000006 */
[----:B--2---:R-:W-:-:S04]  /*0cd0*/  FFMA R2, R2, R16, R5 ;  /* 0x0000001002027223 */ /* 0x004fc80000000005 */
[----:B---3--:R-:W-:-:S04]  /*0ce0*/  FFMA R2, R7, R18, R2 ;  /* 0x0000001207027223 */ /* 0x008fc80000000002 */
[----:B----4-:R-:W-:-:S07]  /*0cf0*/  FFMA R6, R13, R8, R2 ;  /* 0x000000080d067223 */ /* 0x010fce0000000002 */
.L_x_8:
[----:B------:R-:W-:Y:S05]  /*0d00*/  BSYNC.RECONVERGENT B1 ;  /* 0x0000000000017941 */ /* 0x000fea0003800200 */
.L_x_7:
[----:B------:R-:W-:Y:S05]  /*0d10*/  @!P1 BRA `(.L_x_1) ;  /* 0x00000000003c9947 */ /* 0x000fea0003800000 */
[----:B------:R-:W0:Y:S01]  /*0d20*/  LDC.64 R16, c[0x0][0x3a0] ;  /* 0x0000e800ff107b82 */ /* 0x000e220000000a00 */
[----:B------:R-:W-:-:S07]  /*0d30*/  IADD3 R2, PT, PT, -R4, RZ, RZ ;  /* 0x000000ff04027210 */ /* 0x000fce0007ffe1ff */
[----:B------:R-:W1:Y:S08]  /*0d40*/  LDC.64 R12, c[0x0][0x390] ;  /* 0x0000e400ff0c7b82 */ /* 0x000e700000000a00 */
[----:B------:R-:W2:Y:S02]  /*0d50*/  LDC.64 R14, c[0x0][0x398] ;  /* 0x0000e600ff0e7b82 */ /* 0x000ea40000000a00 */
.L_x_9:
[----:B-1----:R-:W-:-:S06]  /*0d60*/  IMAD.WIDE R4, R3, 0x4, R12 ;  /* 0x0000000403047825 */ /* 0x002fcc00078e020c */
[----:B------:R-:W0:Y:S01]  /*0d70*/  LDG.E R5, desc[UR4][R4.64] ;  /* 0x0000000404057981 */ /* 0x000e22000c1e1900 */
[----:B--2---:R-:W-:-:S06]  /*0d80*/  IMAD.WIDE R8, R3, 0x4, R14 ;  /* 0x0000000403087825 */ /* 0x004fcc00078e020e */
[----:B------:R-:W2:Y:S01]  /*0d90*/  LDG.E R9, desc[UR4][R8.64] ;  /* 0x0000000408097981 */ /* 0x000ea2000c1e1900 */
[----:B------:R-:W-:Y:S01]  /*0da0*/  IADD3 R2, PT, PT, R2, 0x1, RZ ;  /* 0x0000000102027810 */ /* 0x000fe20007ffe0ff */
[----:B0-----:R-:W-:-:S06]  /*0db0*/  IMAD.WIDE R10, R5, 0x4, R16 ;  /* 0x00000004050a7825 */ /* 0x001fcc00078e0210 */
[----:B------:R-:W2:Y:S01]  /*0dc0*/  LDG.E R10, desc[UR4][R10.64] ;  /* 0x000000040a0a7981 */ /* 0x000ea2000c1e1900 */
[----:B------:R-:W-:Y:S02]  /*0dd0*/  ISETP.NE.AND P0, PT, R2, RZ, PT ;  /* 0x000000ff0200720c */ /* 0x000fe40003f05270 */
[----:B------:R-:W-:Y:S01]  /*0de0*/  IADD3 R3, PT, PT, R3, 0x1, RZ ;  /* 0x0000000103037810 */ /* 0x000fe20007ffe0ff */
[----:B--2---:R-:W-:-:S10]  /*0df0*/  FFMA R6, R9, R10, R6 ;  /* 0x0000000a09067223 */ /* 0x004fd40000000006 */
[----:B------:R-:W-:Y:S05]  /*0e00*/  @P0 BRA `(.L_x_9) ;  /* 0xfffffffc00d40947 */ /* 0x000fea000383ffff */
.L_x_1:
[----:B------:R-:W-:Y:S05]  /*0e10*/  BSYNC.RECONVERGENT B0 ;  /* 0x0000000000007941 */ /* 0x000fea0003800200 */
.L_x_0:
[----:B------:R-:W0:Y:S02]  /*0e20*/  LDC.64 R2, c[0x0][0x3a8] ;  /* 0x0000ea00ff027b82 */ /* 0x000e240000000a00 */
[----:B0-----:R-:W-:-:S05]  /*0e30*/  IMAD.WIDE R2, R0, 0x4, R2 ;  /* 0x0000000400027825 */ /* 0x001fca00078e0202 */
[----:B------:R-:W-:Y:S01]  /*0e40*/  STG.E desc[UR4][R2.64], R6 ;  /* 0x0000000602007986 */ /* 0x000fe2000c101904 */
[----:B------:R-:W-:Y:S05]  /*0e50*/  EXIT ;  /* 0x000000000000794d */ /* 0x000fea0003800000 */
.L_x_10:
[----:B------:R-:W-:-:S00]  /*0e60*/  BRA `(.L_x_10) ;  /* 0xfffffffc00fc7947 */ /* 0x000fc0000383ffff */
[----:B------:R-:W-:-:S00]  /*0e70*/  NOP ;  /* 0x0000000000007918 */ /* 0x000fc00000000000 */
        /* <DEDUP_REMOVED lines=8> */
.L_x_11:


//--------------------- .nv.shared.reserved.0     --------------------------
	.section	.nv.shared.reserved.0,"aw",@nobits
	.weak		__nv_reservedSMEM_offset_0_alias
	.size		__nv_reservedSMEM_offset_0_alias, 0, 64
	.other		__nv_reservedSMEM_offset_0_alias,@"STO_CUDA_RESERVED_SHARED STV_DEFAULT"
__nv_reservedSMEM_offset_0_alias:
	.zero		0
	.zero		64


//--------------------- .nv.constant0._Z8csr_spmviPiS_PfS0_S0_ --------------------------
	.section	.nv.constant0._Z8csr_spmviPiS_PfS0_S0_,"a",@progbits
	.sectionflags	@""
	.align	4
.nv.constant0._Z8csr_spmviPiS_PfS0_S0_:
	.zero		944


//--------------------- SYMBOLS --------------------------

	.type		.nv.reservedSmem.offset0,@object
	.size		.nv.reservedSmem.offset0,0x4
